//
// Generated by NVIDIA NVVM Compiler
//
// Compiler Build ID: CL-36424714
// Cuda compilation tools, release 13.0, V13.0.88
// Based on NVVM 20.0.0
//

.version 9.0
.target sm_100
.address_size 64

	// .globl	_Z7kernel3PiS_S_ii

.visible .entry _Z7kernel3PiS_S_ii(
	.param .u64 .ptr .align 1 _Z7kernel3PiS_S_ii_param_0,
	.param .u64 .ptr .align 1 _Z7kernel3PiS_S_ii_param_1,
	.param .u64 .ptr .align 1 _Z7kernel3PiS_S_ii_param_2,
	.param .u32 _Z7kernel3PiS_S_ii_param_3,
	.param .u32 _Z7kernel3PiS_S_ii_param_4
)
{
	.reg .pred 	%p<10>;
	.reg .b32 	%r<43>;
	.reg .b64 	%rd<21>;

	ld.param.u64 	%rd4, [_Z7kernel3PiS_S_ii_param_0];
	ld.param.u64 	%rd5, [_Z7kernel3PiS_S_ii_param_1];
	ld.param.u64 	%rd3, [_Z7kernel3PiS_S_ii_param_2];
	ld.param.u32 	%r25, [_Z7kernel3PiS_S_ii_param_3];
	ld.param.u32 	%r26, [_Z7kernel3PiS_S_ii_param_4];
	cvta.to.global.u64 	%rd1, %rd4;
	cvta.to.global.u64 	%rd2, %rd5;
	mov.u32 	%r27, %tid.x;
	mov.u32 	%r28, %ctaid.x;
	mov.u32 	%r29, %ntid.x;
	mad.lo.s32 	%r1, %r28, %r29, %r27;
	add.s32 	%r2, %r1, %r26;
	setp.ge.s32 	%p1, %r2, %r25;
	@%p1 bra 	$L__BB0_13;
	mul.wide.s32 	%rd6, %r2, 4;
	add.s64 	%rd7, %rd2, %rd6;
	ld.global.u32 	%r34, [%rd7];
	ld.global.u32 	%r4, [%rd7+4];
	setp.ge.s32 	%p2, %r34, %r4;
	mov.b32 	%r37, 0;
	@%p2 bra 	$L__BB0_12;
	mov.b32 	%r37, 0;
$L__BB0_3:
	mul.wide.s32 	%rd8, %r34, 4;
	add.s64 	%rd9, %rd1, %rd8;
	ld.global.u32 	%r32, [%rd9];
	mul.wide.s32 	%rd10, %r32, 4;
	add.s64 	%rd11, %rd2, %rd10;
	ld.global.u32 	%r36, [%rd11];
	ld.global.u32 	%r8, [%rd11+4];
	setp.ge.s32 	%p3, %r36, %r8;
	@%p3 bra 	$L__BB0_11;
$L__BB0_4:
	mul.wide.s32 	%rd12, %r36, 4;
	add.s64 	%rd13, %rd1, %rd12;
	ld.global.u32 	%r11, [%rd13];
	setp.eq.s32 	%p4, %r11, %r2;
	@%p4 bra 	$L__BB0_10;
	mul.wide.s32 	%rd14, %r11, 4;
	add.s64 	%rd15, %rd2, %rd14;
	ld.global.u32 	%r39, [%rd15];
	ld.global.u32 	%r13, [%rd15+4];
	setp.ge.s32 	%p5, %r39, %r13;
	@%p5 bra 	$L__BB0_10;
	sub.s32 	%r38, %r39, %r13;
	bra.uni 	$L__BB0_8;
$L__BB0_7:
	add.s32 	%r39, %r39, 1;
	add.s32 	%r38, %r38, 1;
	setp.eq.s32 	%p7, %r38, 0;
	@%p7 bra 	$L__BB0_10;
$L__BB0_8:
	mul.wide.s32 	%rd16, %r39, 4;
	add.s64 	%rd17, %rd1, %rd16;
	ld.global.u32 	%r33, [%rd17];
	setp.ne.s32 	%p6, %r33, %r2;
	@%p6 bra 	$L__BB0_7;
	add.s32 	%r37, %r37, 1;
$L__BB0_10:
	add.s32 	%r36, %r36, 1;
	setp.ne.s32 	%p8, %r36, %r8;
	@%p8 bra 	$L__BB0_4;
$L__BB0_11:
	add.s32 	%r34, %r34, 1;
	setp.ne.s32 	%p9, %r34, %r4;
	@%p9 bra 	$L__BB0_3;
$L__BB0_12:
	cvta.to.global.u64 	%rd18, %rd3;
	mul.wide.s32 	%rd19, %r1, 4;
	add.s64 	%rd20, %rd18, %rd19;
	st.global.u32 	[%rd20], %r37;
$L__BB0_13:
	ret;

}
	// .globl	_Z7kernel4PiS_S_i
.visible .entry _Z7kernel4PiS_S_i(
	.param .u64 .ptr .align 1 _Z7kernel4PiS_S_i_param_0,
	.param .u64 .ptr .align 1 _Z7kernel4PiS_S_i_param_1,
	.param .u64 .ptr .align 1 _Z7kernel4PiS_S_i_param_2,
	.param .u32 _Z7kernel4PiS_S_i_param_3
)
{
	.reg .pred 	%p<15>;
	.reg .b32 	%r<51>;
	.reg .b64 	%rd<25>;

	ld.param.u64 	%rd4, [_Z7kernel4PiS_S_i_param_0];
	ld.param.u64 	%rd5, [_Z7kernel4PiS_S_i_param_1];
	ld.param.u64 	%rd3, [_Z7kernel4PiS_S_i_param_2];
	ld.param.u32 	%r32, [_Z7kernel4PiS_S_i_param_3];
	cvta.to.global.u64 	%rd1, %rd4;
	cvta.to.global.u64 	%rd2, %rd5;
	mov.u32 	%r33, %tid.x;
	mov.u32 	%r34, %ctaid.x;
	mov.u32 	%r35, %ntid.x;
	mad.lo.s32 	%r1, %r34, %r35, %r33;
	setp.ge.s32 	%p1, %r1, %r32;
	@%p1 bra 	$L__BB1_16;
	mul.wide.s32 	%rd6, %r1, 4;
	add.s64 	%rd7, %rd2, %rd6;
	ld.global.u32 	%r39, [%rd7];
	ld.global.u32 	%r3, [%rd7+4];
	setp.ge.s32 	%p2, %r39, %r3;
	mov.b32 	%r44, 0;
	@%p2 bra 	$L__BB1_15;
	mov.b32 	%r44, 0;
$L__BB1_3:
	mul.wide.s32 	%rd8, %r39, 4;
	add.s64 	%rd9, %rd1, %rd8;
	ld.global.u32 	%r6, [%rd9];
	mul.wide.s32 	%rd10, %r6, 4;
	add.s64 	%rd11, %rd2, %rd10;
	ld.global.u32 	%r41, [%rd11];
	ld.global.u32 	%r8, [%rd11+4];
	setp.ge.s32 	%p3, %r41, %r8;
	@%p3 bra 	$L__BB1_14;
$L__BB1_4:
	mul.wide.s32 	%rd12, %r41, 4;
	add.s64 	%rd13, %rd1, %rd12;
	ld.global.u32 	%r11, [%rd13];
	setp.eq.s32 	%p4, %r11, %r1;
	@%p4 bra 	$L__BB1_13;
	mul.wide.s32 	%rd14, %r11, 4;
	add.s64 	%rd15, %rd2, %rd14;
	ld.global.u32 	%r43, [%rd15];
	ld.global.u32 	%r13, [%rd15+4];
	setp.ge.s32 	%p5, %r43, %r13;
	@%p5 bra 	$L__BB1_13;
$L__BB1_6:
	mul.wide.s32 	%rd16, %r43, 4;
	add.s64 	%rd17, %rd1, %rd16;
	ld.global.u32 	%r16, [%rd17];
	setp.eq.s32 	%p6, %r16, %r1;
	setp.eq.s32 	%p7, %r16, %r6;
	or.pred  	%p8, %p6, %p7;
	@%p8 bra 	$L__BB1_12;
	mul.wide.s32 	%rd18, %r16, 4;
	add.s64 	%rd19, %rd2, %rd18;
	ld.global.u32 	%r46, [%rd19];
	ld.global.u32 	%r18, [%rd19+4];
	setp.ge.s32 	%p9, %r46, %r18;
	@%p9 bra 	$L__BB1_12;
	sub.s32 	%r45, %r46, %r18;
	bra.uni 	$L__BB1_10;
$L__BB1_9:
	add.s32 	%r46, %r46, 1;
	add.s32 	%r45, %r45, 1;
	setp.eq.s32 	%p11, %r45, 0;
	@%p11 bra 	$L__BB1_12;
$L__BB1_10:
	mul.wide.s32 	%rd20, %r46, 4;
	add.s64 	%rd21, %rd1, %rd20;
	ld.global.u32 	%r38, [%rd21];
	setp.ne.s32 	%p10, %r38, %r1;
	@%p10 bra 	$L__BB1_9;
	add.s32 	%r44, %r44, 1;
$L__BB1_12:
	add.s32 	%r43, %r43, 1;
	setp.ne.s32 	%p12, %r43, %r13;
	@%p12 bra 	$L__BB1_6;
$L__BB1_13:
	add.s32 	%r41, %r41, 1;
	setp.ne.s32 	%p13, %r41, %r8;
	@%p13 bra 	$L__BB1_4;
$L__BB1_14:
	add.s32 	%r39, %r39, 1;
	setp.ne.s32 	%p14, %r39, %r3;
	@%p14 bra 	$L__BB1_3;
$L__BB1_15:
	cvta.to.global.u64 	%rd22, %rd3;
	add.s64 	%rd24, %rd22, %rd6;
	st.global.u32 	[%rd24], %r44;
$L__BB1_16:
	ret;

}
	// .globl	_Z7kernel5PiS_S_i
.visible .entry _Z7kernel5PiS_S_i(
	.param .u64 .ptr .align 1 _Z7kernel5PiS_S_i_param_0,
	.param .u64 .ptr .align 1 _Z7kernel5PiS_S_i_param_1,
	.param .u64 .ptr .align 1 _Z7kernel5PiS_S_i_param_2,
	.param .u32 _Z7kernel5PiS_S_i_param_3
)
{
	.reg .pred 	%p<22>;
	.reg .b32 	%r<61>;
	.reg .b64 	%rd<29>;

	ld.param.u64 	%rd4, [_Z7kernel5PiS_S_i_param_0];
	ld.param.u64 	%rd5, [_Z7kernel5PiS_S_i_param_1];
	ld.param.u64 	%rd3, [_Z7kernel5PiS_S_i_param_2];
	ld.param.u32 	%r39, [_Z7kernel5PiS_S_i_param_3];
	cvta.to.global.u64 	%rd1, %rd4;
	cvta.to.global.u64 	%rd2, %rd5;
	mov.u32 	%r40, %tid.x;
	mov.u32 	%r41, %ctaid.x;
	mov.u32 	%r42, %ntid.x;
	mad.lo.s32 	%r1, %r41, %r42, %r40;
	setp.ge.s32 	%p1, %r1, %r39;
	@%p1 bra 	$L__BB2_19;
	mul.wide.s32 	%rd6, %r1, 4;
	add.s64 	%rd7, %rd2, %rd6;
	ld.global.u32 	%r46, [%rd7];
	ld.global.u32 	%r3, [%rd7+4];
	setp.ge.s32 	%p2, %r46, %r3;
	mov.b32 	%r53, 0;
	@%p2 bra 	$L__BB2_18;
	mov.b32 	%r53, 0;
$L__BB2_3:
	mul.wide.s32 	%rd8, %r46, 4;
	add.s64 	%rd9, %rd1, %rd8;
	ld.global.u32 	%r6, [%rd9];
	mul.wide.s32 	%rd10, %r6, 4;
	add.s64 	%rd11, %rd2, %rd10;
	ld.global.u32 	%r48, [%rd11];
	ld.global.u32 	%r8, [%rd11+4];
	setp.ge.s32 	%p3, %r48, %r8;
	@%p3 bra 	$L__BB2_17;
$L__BB2_4:
	mul.wide.s32 	%rd12, %r48, 4;
	add.s64 	%rd13, %rd1, %rd12;
	ld.global.u32 	%r11, [%rd13];
	setp.eq.s32 	%p4, %r11, %r1;
	@%p4 bra 	$L__BB2_16;
	mul.wide.s32 	%rd14, %r11, 4;
	add.s64 	%rd15, %rd2, %rd14;
	ld.global.u32 	%r50, [%rd15];
	ld.global.u32 	%r13, [%rd15+4];
	setp.ge.s32 	%p5, %r50, %r13;
	@%p5 bra 	$L__BB2_16;
$L__BB2_6:
	mul.wide.s32 	%rd16, %r50, 4;
	add.s64 	%rd17, %rd1, %rd16;
	ld.global.u32 	%r16, [%rd17];
	setp.eq.s32 	%p6, %r16, %r1;
	setp.eq.s32 	%p7, %r16, %r6;
	or.pred  	%p8, %p6, %p7;
	@%p8 bra 	$L__BB2_15;
	mul.wide.s32 	%rd18, %r16, 4;
	add.s64 	%rd19, %rd2, %rd18;
	ld.global.u32 	%r52, [%rd19];
	ld.global.u32 	%r18, [%rd19+4];
	setp.ge.s32 	%p9, %r52, %r18;
	@%p9 bra 	$L__BB2_15;
$L__BB2_8:
	mul.wide.s32 	%rd20, %r52, 4;
	add.s64 	%rd21, %rd1, %rd20;
	ld.global.u32 	%r21, [%rd21];
	setp.eq.s32 	%p10, %r21, %r1;
	setp.eq.s32 	%p11, %r21, %r6;
	or.pred  	%p12, %p10, %p11;
	setp.eq.s32 	%p13, %r21, %r11;
	or.pred  	%p14, %p13, %p12;
	@%p14 bra 	$L__BB2_14;
	mul.wide.s32 	%rd22, %r21, 4;
	add.s64 	%rd23, %rd2, %rd22;
	ld.global.u32 	%r55, [%rd23];
	ld.global.u32 	%r23, [%rd23+4];
	setp.ge.s32 	%p15, %r55, %r23;
	@%p15 bra 	$L__BB2_14;
	sub.s32 	%r54, %r55, %r23;
	bra.uni 	$L__BB2_12;
$L__BB2_11:
	add.s32 	%r55, %r55, 1;
	add.s32 	%r54, %r54, 1;
	setp.eq.s32 	%p17, %r54, 0;
	@%p17 bra 	$L__BB2_14;
$L__BB2_12:
	mul.wide.s32 	%rd24, %r55, 4;
	add.s64 	%rd25, %rd1, %rd24;
	ld.global.u32 	%r45, [%rd25];
	setp.ne.s32 	%p16, %r45, %r1;
	@%p16 bra 	$L__BB2_11;
	add.s32 	%r53, %r53, 1;
$L__BB2_14:
	add.s32 	%r52, %r52, 1;
	setp.ne.s32 	%p18, %r52, %r18;
	@%p18 bra 	$L__BB2_8;
$L__BB2_15:
	add.s32 	%r50, %r50, 1;
	setp.ne.s32 	%p19, %r50, %r13;
	@%p19 bra 	$L__BB2_6;
$L__BB2_16:
	add.s32 	%r48, %r48, 1;
	setp.ne.s32 	%p20, %r48, %r8;
	@%p20 bra 	$L__BB2_4;
$L__BB2_17:
	add.s32 	%r46, %r46, 1;
	setp.ne.s32 	%p21, %r46, %r3;
	@%p21 bra 	$L__BB2_3;
$L__BB2_18:
	cvta.to.global.u64 	%rd26, %rd3;
	add.s64 	%rd28, %rd26, %rd6;
	st.global.u32 	[%rd28], %r53;
$L__BB2_19:
	ret;

}


// ===== COMPILED SASS (sm_100) =====

	.target	sm_100

	.elftype	@"ET_EXEC"


//--------------------- .note.nv.tkinfo           --------------------------
	.section	.note.nv.tkinfo,"",@"SHT_NOTE"
	.sectionflags	@"SHF_NOTE_NV_TKINFO"
	.tkinfo
        /*0018*/ 	.word	0x00000002
        /*0030*/ 	.string	""
        /*0030*/ 	.string	"ptxas"
        /*0030*/ 	.string	"Cuda compilation tools, release 13.0, V13.0.88"
        /*0030*/ 	.string	"Build cuda_13.0.r13.0/compiler.36424714_0"
        /*0030*/ 	.string	"-arch sm_100 -m 64 "



//--------------------- .note.nv.cuinfo           --------------------------
	.section	.note.nv.cuinfo,"",@"SHT_NOTE"
	.sectionflags	@"SHF_NOTE_NV_CUINFO"
        /*0018*/ 	.short	0x0002
        /*001a*/ 	.short	0x0064
        /*001c*/ 	.short	0x0082
	.zero		2


//--------------------- .nv.info                  --------------------------
	.section	.nv.info,"",@"SHT_CUDA_INFO"
	.align	4


	//----- nvinfo : EIATTR_REGCOUNT
	.align		4
        /*0000*/ 	.byte	0x04, 0x2f
        /*0002*/ 	.short	(.L_1 - .L_0)
	.align		4
.L_0:
        /*0004*/ 	.word	index@(_Z7kernel3PiS_S_ii)
        /*0008*/ 	.word	0x00000010


	//----- nvinfo : EIATTR_FRAME_SIZE
	.align		4
.L_1:
        /*000c*/ 	.byte	0x04, 0x11
        /*000e*/ 	.short	(.L_3 - .L_2)
	.align		4
.L_2:
        /*0010*/ 	.word	index@(_Z7kernel3PiS_S_ii)
        /*0014*/ 	.word	0x00000000


	//----- nvinfo : EIATTR_REGCOUNT
	.align		4
.L_3:
        /*0018*/ 	.byte	0x04, 0x2f
        /*001a*/ 	.short	(.L_5 - .L_4)
	.align		4
.L_4:
        /*001c*/ 	.word	index@(_Z7kernel4PiS_S_i)
        /*0020*/ 	.word	0x00000012


	//----- nvinfo : EIATTR_FRAME_SIZE
	.align		4
.L_5:
        /*0024*/ 	.byte	0x04, 0x11
        /*0026*/ 	.short	(.L_7 - .L_6)
	.align		4
.L_6:
        /*0028*/ 	.word	index@(_Z7kernel4PiS_S_i)
        /*002c*/ 	.word	0x00000000


	//----- nvinfo : EIATTR_REGCOUNT
	.align		4
.L_7:
        /*0030*/ 	.byte	0x04, 0x2f
        /*0032*/ 	.short	(.L_9 - .L_8)
	.align		4
.L_8:
        /*0034*/ 	.word	index@(_Z7kernel5PiS_S_i)
        /*0038*/ 	.word	0x00000016


	//----- nvinfo : EIATTR_FRAME_SIZE
	.align		4
.L_9:
        /*003c*/ 	.byte	0x04, 0x11
        /*003e*/ 	.short	(.L_11 - .L_10)
	.align		4
.L_10:
        /*0040*/ 	.word	index@(_Z7kernel5PiS_S_i)
        /*0044*/ 	.word	0x00000000


	//----- nvinfo : EIATTR_MIN_STACK_SIZE
	.align		4
.L_11:
        /*0048*/ 	.byte	0x04, 0x12
        /*004a*/ 	.short	(.L_13 - .L_12)
	.align		4
.L_12:
        /*004c*/ 	.word	index@(_Z7kernel5PiS_S_i)
        /*0050*/ 	.word	0x00000000


	//----- nvinfo : EIATTR_MIN_STACK_SIZE
	.align		4
.L_13:
        /*0054*/ 	.byte	0x04, 0x12
        /*0056*/ 	.short	(.L_15 - .L_14)
	.align		4
.L_14:
        /*0058*/ 	.word	index@(_Z7kernel4PiS_S_i)
        /*005c*/ 	.word	0x00000000


	//----- nvinfo : EIATTR_MIN_STACK_SIZE
	.align		4
.L_15:
        /*0060*/ 	.byte	0x04, 0x12
        /*0062*/ 	.short	(.L_17 - .L_16)
	.align		4
.L_16:
        /*0064*/ 	.word	index@(_Z7kernel3PiS_S_ii)
        /*0068*/ 	.word	0x00000000
.L_17:


//--------------------- .nv.compat                --------------------------
	.section	.nv.compat,"",@"SHT_CUDA_COMPAT_INFO"
	.align	4
        /*0000*/ 	.byte	0x02, 0x09, 0x00, 0x00, 0x02, 0x02, 0x01, 0x00, 0x02, 0x05, 0x05, 0x00, 0x03, 0x07, 0x01, 0x01
        /*0010*/ 	.byte	0x02, 0x03, 0x00, 0x00, 0x02, 0x06, 0x01, 0x00, 0x04, 0x0b, 0x08, 0x00, 0x09, 0x00, 0x00, 0x00
        /*0020*/ 	.byte	0x00, 0x00, 0x00, 0x00


//--------------------- .nv.info._Z7kernel5PiS_S_i --------------------------
	.section	.nv.info._Z7kernel5PiS_S_i,"",@"SHT_CUDA_INFO"
	.sectionflags	@""
	.align	4


	//----- nvinfo : EIATTR_CUDA_API_VERSION
	.align		4
        /*0000*/ 	.byte	0x04, 0x37
        /*0002*/ 	.short	(.L_19 - .L_18)
.L_18:
        /*0004*/ 	.word	0x00000082


	//----- nvinfo : EIATTR_KPARAM_INFO
	.align		4
.L_19:
        /*0008*/ 	.byte	0x04, 0x17
        /*000a*/ 	.short	(.L_21 - .L_20)
.L_20:
        /*000c*/ 	.word	0x00000000
        /*0010*/ 	.short	0x0003
        /*0012*/ 	.short	0x0018
        /*0014*/ 	.byte	0x00, 0xf0, 0x11, 0x00


	//----- nvinfo : EIATTR_KPARAM_INFO
	.align		4
.L_21:
        /*0018*/ 	.byte	0x04, 0x17
        /*001a*/ 	.short	(.L_23 - .L_22)
.L_22:
        /*001c*/ 	.word	0x00000000
        /*0020*/ 	.short	0x0002
        /*0022*/ 	.short	0x0010
        /*0024*/ 	.byte	0x00, 0xf5, 0x21, 0x00


	//----- nvinfo : EIATTR_KPARAM_INFO
	.align		4
.L_23:
        /*0028*/ 	.byte	0x04, 0x17
        /*002a*/ 	.short	(.L_25 - .L_24)
.L_24:
        /*002c*/ 	.word	0x00000000
        /*0030*/ 	.short	0x0001
        /*0032*/ 	.short	0x0008
        /*0034*/ 	.byte	0x00, 0xf5, 0x21, 0x00


	//----- nvinfo : EIATTR_KPARAM_INFO
	.align		4
.L_25:
        /*0038*/ 	.byte	0x04, 0x17
        /*003a*/ 	.short	(.L_27 - .L_26)
.L_26:
        /*003c*/ 	.word	0x00000000
        /*0040*/ 	.short	0x0000
        /*0042*/ 	.short	0x0000
        /*0044*/ 	.byte	0x00, 0xf5, 0x21, 0x00


	//----- nvinfo : EIATTR_SPARSE_MMA_MASK
	.align		4
.L_27:
        /*0048*/ 	.byte	0x03, 0x50
        /*004a*/ 	.short	0x0000


	//----- nvinfo : EIATTR_MAXREG_COUNT
	.align		4
        /*004c*/ 	.byte	0x03, 0x1b
        /*004e*/ 	.short	0x00ff


	//----- nvinfo : EIATTR_MERCURY_ISA_VERSION
	.align		4
        /*0050*/ 	.byte	0x03, 0x5f
        /*0052*/ 	.short	0x0101


	//----- nvinfo : EIATTR_VRC_CTA_INIT_COUNT
	.align		4
        /*0054*/ 	.byte	0x02, 0x4a
	.zero		1
	.zero		1


	//----- nvinfo : EIATTR_EXIT_INSTR_OFFSETS
	.align		4
        /*0058*/ 	.byte	0x04, 0x1c
        /*005a*/ 	.short	(.L_29 - .L_28)


	//   ....[0]....
.L_28:
        /*005c*/ 	.word	0x00000070


	//   ....[1]....
        /*0060*/ 	.word	0x00000660


	//----- nvinfo : EIATTR_CRS_STACK_SIZE
	.align		4
.L_29:
        /*0064*/ 	.byte	0x04, 0x1e
        /*0066*/ 	.short	(.L_31 - .L_30)
.L_30:
        /*0068*/ 	.word	0x00000000


	//----- nvinfo : EIATTR_CBANK_PARAM_SIZE
	.align		4
.L_31:
        /*006c*/ 	.byte	0x03, 0x19
        /*006e*/ 	.short	0x001c


	//----- nvinfo : EIATTR_PARAM_CBANK
	.align		4
        /*0070*/ 	.byte	0x04, 0x0a
        /*0072*/ 	.short	(.L_33 - .L_32)
	.align		4
.L_32:
        /*0074*/ 	.word	index@(.nv.constant0._Z7kernel5PiS_S_i)
        /*0078*/ 	.short	0x0380
        /*007a*/ 	.short	0x001c


	//----- nvinfo : EIATTR_SW_WAR
	.align		4
.L_33:
        /*007c*/ 	.byte	0x04, 0x36
        /*007e*/ 	.short	(.L_35 - .L_34)
.L_34:
        /*0080*/ 	.word	0x00000008
.L_35:


//--------------------- .nv.info._Z7kernel4PiS_S_i --------------------------
	.section	.nv.info._Z7kernel4PiS_S_i,"",@"SHT_CUDA_INFO"
	.sectionflags	@""
	.align	4


	//----- nvinfo : EIATTR_CUDA_API_VERSION
	.align		4
        /*0000*/ 	.byte	0x04, 0x37
        /*0002*/ 	.short	(.L_37 - .L_36)
.L_36:
        /*0004*/ 	.word	0x00000082


	//----- nvinfo : EIATTR_KPARAM_INFO
	.align		4
.L_37:
        /*0008*/ 	.byte	0x04, 0x17
        /*000a*/ 	.short	(.L_39 - .L_38)
.L_38:
        /*000c*/ 	.word	0x00000000
        /*0010*/ 	.short	0x0003
        /*0012*/ 	.short	0x0018
        /*0014*/ 	.byte	0x00, 0xf0, 0x11, 0x00


	//----- nvinfo : EIATTR_KPARAM_INFO
	.align		4
.L_39:
        /*0018*/ 	.byte	0x04, 0x17
        /*001a*/ 	.short	(.L_41 - .L_40)
.L_40:
        /*001c*/ 	.word	0x00000000
        /*0020*/ 	.short	0x0002
        /*0022*/ 	.short	0x0010
        /*0024*/ 	.byte	0x00, 0xf5, 0x21, 0x00


	//----- nvinfo : EIATTR_KPARAM_INFO
	.align		4
.L_41:
        /*0028*/ 	.byte	0x04, 0x17
        /*002a*/ 	.short	(.L_43 - .L_42)
.L_42:
        /*002c*/ 	.word	0x00000000
        /*0030*/ 	.short	0x0001
        /*0032*/ 	.short	0x0008
        /*0034*/ 	.byte	0x00, 0xf5, 0x21, 0x00


	//----- nvinfo : EIATTR_KPARAM_INFO
	.align		4
.L_43:
        /*0038*/ 	.byte	0x04, 0x17
        /*003a*/ 	.short	(.L_45 - .L_44)
.L_44:
        /*003c*/ 	.word	0x00000000
        /*0040*/ 	.short	0x0000
        /*0042*/ 	.short	0x0000
        /*0044*/ 	.byte	0x00, 0xf5, 0x21, 0x00


	//----- nvinfo : EIATTR_SPARSE_MMA_MASK
	.align		4
.L_45:
        /*0048*/ 	.byte	0x03, 0x50
        /*004a*/ 	.short	0x0000


	//----- nvinfo : EIATTR_MAXREG_COUNT
	.align		4
        /*004c*/ 	.byte	0x03, 0x1b
        /*004e*/ 	.short	0x00ff


	//----- nvinfo : EIATTR_MERCURY_ISA_VERSION
	.align		4
        /*0050*/ 	.byte	0x03, 0x5f
        /*0052*/ 	.short	0x0101


	//----- nvinfo : EIATTR_VRC_CTA_INIT_COUNT
	.align		4
        /*0054*/ 	.byte	0x02, 0x4a
	.zero		1
	.zero		1


	//----- nvinfo : EIATTR_EXIT_INSTR_OFFSETS
	.align		4
        /*0058*/ 	.byte	0x04, 0x1c
        /*005a*/ 	.short	(.L_47 - .L_46)


	//   ....[0]....
.L_46:
        /*005c*/ 	.word	0x00000070


	//   ....[1]....
        /*0060*/ 	.word	0x00000550


	//----- nvinfo : EIATTR_CRS_STACK_SIZE
	.align		4
.L_47:
        /*0064*/ 	.byte	0x04, 0x1e
        /*0066*/ 	.short	(.L_49 - .L_48)
.L_48:
        /*0068*/ 	.word	0x00000000


	//----- nvinfo : EIATTR_CBANK_PARAM_SIZE
	.align		4
.L_49:
        /*006c*/ 	.byte	0x03, 0x19
        /*006e*/ 	.short	0x001c


	//----- nvinfo : EIATTR_PARAM_CBANK
	.align		4
        /*0070*/ 	.byte	0x04, 0x0a
        /*0072*/ 	.short	(.L_51 - .L_50)
	.align		4
.L_50:
        /*0074*/ 	.word	index@(.nv.constant0._Z7kernel4PiS_S_i)
        /*0078*/ 	.short	0x0380
        /*007a*/ 	.short	0x001c


	//----- nvinfo : EIATTR_SW_WAR
	.align		4
.L_51:
        /*007c*/ 	.byte	0x04, 0x36
        /*007e*/ 	.short	(.L_53 - .L_52)
.L_52:
        /*0080*/ 	.word	0x00000008
.L_53:


//--------------------- .nv.info._Z7kernel3PiS_S_ii --------------------------
	.section	.nv.info._Z7kernel3PiS_S_ii,"",@"SHT_CUDA_INFO"
	.sectionflags	@""
	.align	4


	//----- nvinfo : EIATTR_CUDA_API_VERSION
	.align		4
        /*0000*/ 	.byte	0x04, 0x37
        /*0002*/ 	.short	(.L_55 - .L_54)
.L_54:
        /*0004*/ 	.word	0x00000082


	//----- nvinfo : EIATTR_KPARAM_INFO
	.align		4
.L_55:
        /*0008*/ 	.byte	0x04, 0x17
        /*000a*/ 	.short	(.L_57 - .L_56)
.L_56:
        /*000c*/ 	.word	0x00000000
        /*0010*/ 	.short	0x0004
        /*0012*/ 	.short	0x001c
        /*0014*/ 	.byte	0x00, 0xf0, 0x11, 0x00


	//----- nvinfo : EIATTR_KPARAM_INFO
	.align		4
.L_57:
        /*0018*/ 	.byte	0x04, 0x17
        /*001a*/ 	.short	(.L_59 - .L_58)
.L_58:
        /*001c*/ 	.word	0x00000000
        /*0020*/ 	.short	0x0003
        /*0022*/ 	.short	0x0018
        /*0024*/ 	.byte	0x00, 0xf0, 0x11, 0x00


	//----- nvinfo : EIATTR_KPARAM_INFO
	.align		4
.L_59:
        /*0028*/ 	.byte	0x04, 0x17
        /*002a*/ 	.short	(.L_61 - .L_60)
.L_60:
        /*002c*/ 	.word	0x00000000
        /*0030*/ 	.short	0x0002
        /*0032*/ 	.short	0x0010
        /*0034*/ 	.byte	0x00, 0xf5, 0x21, 0x00


	//----- nvinfo : EIATTR_KPARAM_INFO
	.align		4
.L_61:
        /*0038*/ 	.byte	0x04, 0x17
        /*003a*/ 	.short	(.L_63 - .L_62)
.L_62:
        /*003c*/ 	.word	0x00000000
        /*0040*/ 	.short	0x0001
        /*0042*/ 	.short	0x0008
        /*0044*/ 	.byte	0x00, 0xf5, 0x21, 0x00


	//----- nvinfo : EIATTR_KPARAM_INFO
	.align		4
.L_63:
        /*0048*/ 	.byte	0x04, 0x17
        /*004a*/ 	.short	(.L_65 - .L_64)
.L_64:
        /*004c*/ 	.word	0x00000000
        /*0050*/ 	.short	0x0000
        /*0052*/ 	.short	0x0000
        /*0054*/ 	.byte	0x00, 0xf5, 0x21, 0x00


	//----- nvinfo : EIATTR_SPARSE_MMA_MASK
	.align		4
.L_65:
        /*0058*/ 	.byte	0x03, 0x50
        /*005a*/ 	.short	0x0000


	//----- nvinfo : EIATTR_MAXREG_COUNT
	.align		4
        /*005c*/ 	.byte	0x03, 0x1b
        /*005e*/ 	.short	0x00ff


	//----- nvinfo : EIATTR_MERCURY_ISA_VERSION
	.align		4
        /*0060*/ 	.byte	0x03, 0x5f
        /*0062*/ 	.short	0x0101


	//----- nvinfo : EIATTR_VRC_CTA_INIT_COUNT
	.align		4
        /*0064*/ 	.byte	0x02, 0x4a
	.zero		1
	.zero		1


	//----- nvinfo : EIATTR_EXIT_INSTR_OFFSETS
	.align		4
        /*0068*/ 	.byte	0x04, 0x1c
        /*006a*/ 	.short	(.L_67 - .L_66)


	//   ....[0]....
.L_66:
        /*006c*/ 	.word	0x00000080


	//   ....[1]....
        /*0070*/ 	.word	0x00000440


	//----- nvinfo : EIATTR_CRS_STACK_SIZE
	.align		4
.L_67:
        /*0074*/ 	.byte	0x04, 0x1e
        /*0076*/ 	.short	(.L_69 - .L_68)
.L_68:
        /*0078*/ 	.word	0x00000000


	//----- nvinfo : EIATTR_CBANK_PARAM_SIZE
	.align		4
.L_69:
        /*007c*/ 	.byte	0x03, 0x19
        /*007e*/ 	.short	0x0020


	//----- nvinfo : EIATTR_PARAM_CBANK
	.align		4
        /*0080*/ 	.byte	0x04, 0x0a
        /*0082*/ 	.short	(.L_71 - .L_70)
	.align		4
.L_70:
        /*0084*/ 	.word	index@(.nv.constant0._Z7kernel3PiS_S_ii)
        /*0088*/ 	.short	0x0380
        /*008a*/ 	.short	0x0020


	//----- nvinfo : EIATTR_SW_WAR
	.align		4
.L_71:
        /*008c*/ 	.byte	0x04, 0x36
        /*008e*/ 	.short	(.L_73 - .L_72)
.L_72:
        /*0090*/ 	.word	0x00000008
.L_73:


//--------------------- .nv.callgraph             --------------------------
	.section	.nv.callgraph,"",@"SHT_CUDA_CALLGRAPH"
	.align	4
	.sectionentsize	8
	.align		4
        /*0000*/ 	.word	0x00000000
	.align		4
        /*0004*/ 	.word	0xffffffff
	.align		4
        /*0008*/ 	.word	0x00000000
	.align		4
        /*000c*/ 	.word	0xfffffffe
	.align		4
        /*0010*/ 	.word	0x00000000
	.align		4
        /*0014*/ 	.word	0xfffffffd
	.align		4
        /*0018*/ 	.word	0x00000000
	.align		4
        /*001c*/ 	.word	0xfffffffc


//--------------------- .text._Z7kernel5PiS_S_i   --------------------------
	.section	.text._Z7kernel5PiS_S_i,"ax",@progbits
	.align	128
        .global         _Z7kernel5PiS_S_i
        .type           _Z7kernel5PiS_S_i,@function
        .size           _Z7kernel5PiS_S_i,(.L_x_42 - _Z7kernel5PiS_S_i)
        .other          _Z7kernel5PiS_S_i,@"STO_CUDA_ENTRY STV_DEFAULT"
_Z7kernel5PiS_S_i:
.text._Z7kernel5PiS_S_i:
[----:B------:R-:W-:Y:S01]  /*0000*/  LDC R1, c[0x0][0x37c] ;  /* 0x0000df00ff017b82 */ /* 0x000fe20000000800 */
[----:B------:R-:W0:Y:S07]  /*0010*/  S2R R0, SR_TID.X ;  /* 0x0000000000007919 */ /* 0x000e2e0000002100 */
[----:B------:R-:W0:Y:S01]  /*0020*/  S2UR UR4, SR_CTAID.X ;  /* 0x00000000000479c3 */ /* 0x000e220000002500 */
[----:B------:R-:W1:Y:S07]  /*0030*/  LDCU UR5, c[0x0][0x398] ;  /* 0x00007300ff0577ac */ /* 0x000e6e0008000800 */
[----:B------:R-:W0:Y:S02]  /*0040*/  LDC R3, c[0x0][0x360] ;  /* 0x0000d800ff037b82 */ /* 0x000e240000000800 */
[----:B0-----:R-:W-:-:S05]  /*0050*/  IMAD R0, R3, UR4, R0 ;  /* 0x0000000403007c24 */ /* 0x001fca000f8e0200 */
[----:B-1----:R-:W-:-:S13]  /*0060*/  ISETP.GE.AND P0, PT, R0, UR5, PT ;  /* 0x0000000500007c0c */ /* 0x002fda000bf06270 */
[----:B------:R-:W-:Y:S05]  /*0070*/  @P0 EXIT ;  /* 0x000000000000094d */ /* 0x000fea0003800000 */
[----:B------:R-:W0:Y:S01]  /*0080*/  LDC.64 R2, c[0x0][0x388] ;  /* 0x0000e200ff027b82 */ /* 0x000e220000000a00 */
[----:B------:R-:W1:Y:S01]  /*0090*/  LDCU.64 UR4, c[0x0][0x358] ;  /* 0x00006b00ff0477ac */ /* 0x000e620008000a00 */
[----:B0-----:R-:W-:-:S05]  /*00a0*/  IMAD.WIDE R2, R0, 0x4, R2 ;  /* 0x0000000400027825 */ /* 0x001fca00078e0202 */
[----:B-1----:R-:W2:Y:S04]  /*00b0*/  LDG.E R7, desc[UR4][R2.64] ;  /* 0x0000000402077981 */ /* 0x002ea8000c1e1900 */
[----:B------:R-:W2:Y:S01]  /*00c0*/  LDG.E R4, desc[UR4][R2.64+0x4] ;  /* 0x0000040402047981 */ /* 0x000ea2000c1e1900 */
[----:B------:R-:W-:Y:S01]  /*00d0*/  BSSY.RECONVERGENT B0, `(.L_x_0) ;  /* 0x0000055000007945 */ /* 0x000fe20003800200 */
[----:B------:R-:W-:Y:S01]  /*00e0*/  IMAD.MOV.U32 R5, RZ, RZ, RZ ;  /* 0x000000ffff057224 */ /* 0x000fe200078e00ff */
[----:B--2---:R-:W-:-:S13]  /*00f0*/  ISETP.GE.AND P0, PT, R7, R4, PT ;  /* 0x000000040700720c */ /* 0x004fda0003f06270 */
[----:B------:R-:W-:Y:S05]  /*0100*/  @P0 BRA `(.L_x_1) ;  /* 0x0000000400440947 */ /* 0x000fea0003800000 */
[----:B------:R-:W-:-:S07]  /*0110*/  IMAD.MOV.U32 R5, RZ, RZ, RZ ;  /* 0x000000ffff057224 */ /* 0x000fce00078e00ff */
.L_x_15:
[----:B0-----:R-:W0:Y:S08]  /*0120*/  LDC.64 R2, c[0x0][0x380] ;  /* 0x0000e000ff027b82 */ /* 0x001e300000000a00 */
[----:B------:R-:W1:Y:S01]  /*0130*/  LDC.64 R10, c[0x0][0x388] ;  /* 0x0000e200ff0a7b82 */ /* 0x000e620000000a00 */
[----:B0-----:R-:W-:-:S05]  /*0140*/  IMAD.WIDE R2, R7, 0x4, R2 ;  /* 0x0000000407027825 */ /* 0x001fca00078e0202 */
[----:B------:R-:W1:Y:S02]  /*0150*/  LDG.E R6, desc[UR4][R2.64] ;  /* 0x0000000402067981 */ /* 0x000e64000c1e1900 */
[----:B-1----:R-:W-:-:S05]  /*0160*/  IMAD.WIDE R10, R6, 0x4, R10 ;  /* 0x00000004060a7825 */ /* 0x002fca00078e020a */
[----:B------:R-:W2:Y:S04]  /*0170*/  LDG.E R9, desc[UR4][R10.64] ;  /* 0x000000040a097981 */ /* 0x000ea8000c1e1900 */
[----:B------:R-:W2:Y:S01]  /*0180*/  LDG.E R8, desc[UR4][R10.64+0x4] ;  /* 0x000004040a087981 */ /* 0x000ea2000c1e1900 */
[----:B------:R-:W-:Y:S01]  /*0190*/  VIADD R7, R7, 0x1 ;  /* 0x0000000107077836 */ /* 0x000fe20000000000 */
[----:B------:R-:W-:Y:S04]  /*01a0*/  BSSY.RECONVERGENT B1, `(.L_x_2) ;  /* 0x0000046000017945 */ /* 0x000fe80003800200 */
[----:B------:R-:W-:-:S02]  /*01b0*/  ISETP.NE.AND P3, PT, R7, R4, PT ;  /* 0x000000040700720c */ /* 0x000fc40003f65270 */
[----:B--2---:R-:W-:-:S13]  /*01c0*/  ISETP.GE.AND P0, PT, R9, R8, PT ;  /* 0x000000080900720c */ /* 0x004fda0003f06270 */
[----:B------:R-:W-:Y:S05]  /*01d0*/  @P0 BRA `(.L_x_3) ;  /* 0x0000000400080947 */ /* 0x000fea0003800000 */
.L_x_14:
[----:B0-----:R-:W0:Y:S02]  /*01e0*/  LDC.64 R2, c[0x0][0x380] ;  /* 0x0000e000ff027b82 */ /* 0x001e240000000a00 */
[----:B0-----:R-:W-:-:S05]  /*01f0*/  IMAD.WIDE R2, R9, 0x4, R2 ;  /* 0x0000000409027825 */ /* 0x001fca00078e0202 */
[----:B------:R-:W2:Y:S01]  /*0200*/  LDG.E R11, desc[UR4][R2.64] ;  /* 0x00000004020b7981 */ /* 0x000ea2000c1e1900 */
[----:B------:R-:W-:Y:S01]  /*0210*/  IADD3 R9, PT, PT, R9, 0x1, RZ ;  /* 0x0000000109097810 */ /* 0x000fe20007ffe0ff */
[----:B------:R-:W-:Y:S03]  /*0220*/  BSSY.RECONVERGENT B2, `(.L_x_4) ;  /* 0x000003c000027945 */ /* 0x000fe60003800200 */
[----:B------:R-:W-:Y:S02]  /*0230*/  ISETP.NE.AND P2, PT, R9, R8, PT ;  /* 0x000000080900720c */ /* 0x000fe40003f45270 */
[----:B--2---:R-:W-:-:S13]  /*0240*/  ISETP.NE.AND P0, PT, R11, R0, PT ;  /* 0x000000000b00720c */ /* 0x004fda0003f05270 */
[----:B------:R-:W-:Y:S05]  /*0250*/  @!P0 BRA `(.L_x_5) ;  /* 0x0000000000e08947 */ /* 0x000fea0003800000 */
[----:B------:R-:W0:Y:S02]  /*0260*/  LDC.64 R2, c[0x0][0x388] ;  /* 0x0000e200ff027b82 */ /* 0x000e240000000a00 */
[----:B0-----:R-:W-:-:S05]  /*0270*/  IMAD.WIDE R2, R11, 0x4, R2 ;  /* 0x000000040b027825 */ /* 0x001fca00078e0202 */
[----:B------:R-:W2:Y:S04]  /*0280*/  LDG.E R13, desc[UR4][R2.64] ;  /* 0x00000004020d7981 */ /* 0x000ea8000c1e1900 */
[----:B------:R-:W2:Y:S02]  /*0290*/  LDG.E R10, desc[UR4][R2.64+0x4] ;  /* 0x00000404020a7981 */ /* 0x000ea4000c1e1900 */
[----:B--2---:R-:W-:-:S13]  /*02a0*/  ISETP.GE.AND P0, PT, R13, R10, PT ;  /* 0x0000000a0d00720c */ /* 0x004fda0003f06270 */
[----:B------:R-:W-:Y:S05]  /*02b0*/  @P0 BRA `(.L_x_5) ;  /* 0x0000000000c80947 */ /* 0x000fea0003800000 */
.L_x_13:
[----:B0-----:R-:W0:Y:S02]  /*02c0*/  LDC.64 R2, c[0x0][0x380] ;  /* 0x0000e000ff027b82 */ /* 0x001e240000000a00 */
[----:B0-----:R-:W-:-:S05]  /*02d0*/  IMAD.WIDE R2, R13, 0x4, R2 ;  /* 0x000000040d027825 */ /* 0x001fca00078e0202 */
[----:B------:R-:W2:Y:S01]  /*02e0*/  LDG.E R15, desc[UR4][R2.64] ;  /* 0x00000004020f7981 */ /* 0x000ea2000c1e1900 */
[----:B------:R-:W-:Y:S01]  /*02f0*/  VIADD R13, R13, 0x1 ;  /* 0x000000010d0d7836 */ /* 0x000fe20000000000 */
[----:B------:R-:W-:Y:S04]  /*0300*/  BSSY.RECONVERGENT B3, `(.L_x_6) ;  /* 0x000002c000037945 */ /* 0x000fe80003800200 */
[----:B------:R-:W-:Y:S02]  /*0310*/  ISETP.NE.AND P1, PT, R13, R10, PT ;  /* 0x0000000a0d00720c */ /* 0x000fe40003f25270 */
[----:B--2---:R-:W-:-:S04]  /*0320*/  ISETP.NE.AND P0, PT, R15, R6, PT ;  /* 0x000000060f00720c */ /* 0x004fc80003f05270 */
[----:B------:R-:W-:-:S13]  /*0330*/  ISETP.EQ.OR P0, PT, R15, R0, !P0 ;  /* 0x000000000f00720c */ /* 0x000fda0004702670 */
[----:B------:R-:W-:Y:S05]  /*0340*/  @P0 BRA `(.L_x_7) ;  /* 0x00000000009c0947 */ /* 0x000fea0003800000 */
[----:B------:R-:W0:Y:S02]  /*0350*/  LDC.64 R2, c[0x0][0x388] ;  /* 0x0000e200ff027b82 */ /* 0x000e240000000a00 */
[----:B0-----:R-:W-:-:S05]  /*0360*/  IMAD.WIDE R2, R15, 0x4, R2 ;  /* 0x000000040f027825 */ /* 0x001fca00078e0202 */
[----:B------:R-:W2:Y:S04]  /*0370*/  LDG.E R17, desc[UR4][R2.64] ;  /* 0x0000000402117981 */ /* 0x000ea8000c1e1900 */
[----:B------:R-:W2:Y:S02]  /*0380*/  LDG.E R12, desc[UR4][R2.64+0x4] ;  /* 0x00000404020c7981 */ /* 0x000ea4000c1e1900 */
[----:B--2---:R-:W-:-:S13]  /*0390*/  ISETP.GE.AND P0, PT, R17, R12, PT ;  /* 0x0000000c1100720c */ /* 0x004fda0003f06270 */
[----:B------:R-:W-:Y:S05]  /*03a0*/  @P0 BRA `(.L_x_7) ;  /* 0x0000000000840947 */ /* 0x000fea0003800000 */
.L_x_12:
[----:B0-----:R-:W0:Y:S02]  /*03b0*/  LDC.64 R2, c[0x0][0x380] ;  /* 0x0000e000ff027b82 */ /* 0x001e240000000a00 */
[----:B0-----:R-:W-:-:S05]  /*03c0*/  IMAD.WIDE R14, R17, 0x4, R2 ;  /* 0x00000004110e7825 */ /* 0x001fca00078e0202 */
[----:B------:R-:W2:Y:S01]  /*03d0*/  LDG.E R19, desc[UR4][R14.64] ;  /* 0x000000040e137981 */ /* 0x000ea2000c1e1900 */
[----:B------:R-:W-:Y:S01]  /*03e0*/  VIADD R17, R17, 0x1 ;  /* 0x0000000111117836 */ /* 0x000fe20000000000 */
[----:B------:R-:W-:Y:S04]  /*03f0*/  BSSY.RECONVERGENT B4, `(.L_x_8) ;  /* 0x000001b000047945 */ /* 0x000fe80003800200 */
[----:B------:R-:W-:Y:S02]  /*0400*/  ISETP.NE.AND P4, PT, R17, R12, PT ;  /* 0x0000000c1100720c */ /* 0x000fe40003f85270 */
[----:B--2---:R-:W-:-:S04]  /*0410*/  ISETP.NE.AND P0, PT, R19, R6, PT ;  /* 0x000000061300720c */ /* 0x004fc80003f05270 */
[----:B------:R-:W-:-:S04]  /*0420*/  ISETP.EQ.OR P0, PT, R19, R0, !P0 ;  /* 0x000000001300720c */ /* 0x000fc80004702670 */
[----:B------:R-:W-:-:S13]  /*0430*/  ISETP.EQ.OR P0, PT, R19, R11, P0 ;  /* 0x0000000b1300720c */ /* 0x000fda0000702670 */
[----:B------:R-:W-:Y:S05]  /*0440*/  @P0 BRA `(.L_x_9) ;  /* 0x0000000000540947 */ /* 0x000fea0003800000 */
[----:B------:R-:W0:Y:S02]  /*0450*/  LDC.64 R14, c[0x0][0x388] ;  /* 0x0000e200ff0e7b82 */ /* 0x000e240000000a00 */
[----:B0-----:R-:W-:-:S05]  /*0460*/  IMAD.WIDE R14, R19, 0x4, R14 ;  /* 0x00000004130e7825 */ /* 0x001fca00078e020e */
[----:B------:R-:W2:Y:S04]  /*0470*/  LDG.E R16, desc[UR4][R14.64] ;  /* 0x000000040e107981 */ /* 0x000ea8000c1e1900 */
[----:B------:R-:W2:Y:S02]  /*0480*/  LDG.E R19, desc[UR4][R14.64+0x4] ;  /* 0x000004040e137981 */ /* 0x000ea4000c1e1900 */
[----:B--2---:R-:W-:-:S13]  /*0490*/  ISETP.GE.AND P0, PT, R16, R19, PT ;  /* 0x000000131000720c */ /* 0x004fda0003f06270 */
[----:B------:R-:W-:Y:S05]  /*04a0*/  @P0 BRA `(.L_x_9) ;  /* 0x00000000003c0947 */ /* 0x000fea0003800000 */
[----:B------:R-:W-:-:S06]  /*04b0*/  IMAD.WIDE R2, R16, 0x4, R2 ;  /* 0x0000000410027825 */ /* 0x000fcc00078e0202 */
[----:B------:R-:W2:Y:S02]  /*04c0*/  LDG.E R3, desc[UR4][R2.64] ;  /* 0x0000000402037981 */ /* 0x000ea4000c1e1900 */
[----:B--2---:R-:W-:-:S13]  /*04d0*/  ISETP.NE.AND P0, PT, R3, R0, PT ;  /* 0x000000000300720c */ /* 0x004fda0003f05270 */
[----:B------:R-:W-:Y:S05]  /*04e0*/  @!P0 BRA `(.L_x_10) ;  /* 0x0000000000288947 */ /* 0x000fea0003800000 */
[----:B------:R-:W0:Y:S01]  /*04f0*/  LDC.64 R2, c[0x0][0x380] ;  /* 0x0000e000ff027b82 */ /* 0x000e220000000a00 */
[----:B------:R-:W-:-:S07]  /*0500*/  IADD3 R18, PT, PT, -R19, R16, RZ ;  /* 0x0000001013127210 */ /* 0x000fce0007ffe1ff */
.L_x_11:
[----:B------:R-:W-:-:S05]  /*0510*/  VIADD R18, R18, 0x1 ;  /* 0x0000000112127836 */ /* 0x000fca0000000000 */
[----:B------:R-:W-:-:S13]  /*0520*/  ISETP.NE.AND P0, PT, R18, RZ, PT ;  /* 0x000000ff1200720c */ /* 0x000fda0003f05270 */
[----:B------:R-:W-:Y:S05]  /*0530*/  @!P0 BRA `(.L_x_9) ;  /* 0x0000000000188947 */ /* 0x000fea0003800000 */
[----:B------:R-:W-:-:S04]  /*0540*/  VIADD R16, R16, 0x1 ;  /* 0x0000000110107836 */ /* 0x000fc80000000000 */
[----:B0-----:R-:W-:-:S06]  /*0550*/  IMAD.WIDE R14, R16, 0x4, R2 ;  /* 0x00000004100e7825 */ /* 0x001fcc00078e0202 */
[----:B------:R-:W2:Y:S02]  /*0560*/  LDG.E R15, desc[UR4][R14.64] ;  /* 0x000000040e0f7981 */ /* 0x000ea4000c1e1900 */
[----:B--2---:R-:W-:-:S13]  /*0570*/  ISETP.NE.AND P0, PT, R15, R0, PT ;  /* 0x000000000f00720c */ /* 0x004fda0003f05270 */
[----:B------:R-:W-:Y:S05]  /*0580*/  @P0 BRA `(.L_x_11) ;  /* 0xfffffffc00e00947 */ /* 0x000fea000383ffff */
.L_x_10:
[----:B------:R-:W-:-:S07]  /*0590*/  IADD3 R5, PT, PT, R5, 0x1, RZ ;  /* 0x0000000105057810 */ /* 0x000fce0007ffe0ff */
.L_x_9:
[----:B------:R-:W-:Y:S05]  /*05a0*/  BSYNC.RECONVERGENT B4 ;  /* 0x0000000000047941 */ /* 0x000fea0003800200 */
.L_x_8:
[----:B------:R-:W-:Y:S05]  /*05b0*/  @P4 BRA `(.L_x_12) ;  /* 0xfffffffc007c4947 */ /* 0x000fea000383ffff */
.L_x_7:
[----:B------:R-:W-:Y:S05]  /*05c0*/  BSYNC.RECONVERGENT B3 ;  /* 0x0000000000037941 */ /* 0x000fea0003800200 */
.L_x_6:
[----:B------:R-:W-:Y:S05]  /*05d0*/  @P1 BRA `(.L_x_13) ;  /* 0xfffffffc00381947 */ /* 0x000fea000383ffff */
.L_x_5:
[----:B------:R-:W-:Y:S05]  /*05e0*/  BSYNC.RECONVERGENT B2 ;  /* 0x0000000000027941 */ /* 0x000fea0003800200 */
.L_x_4:
[----:B------:R-:W-:Y:S05]  /*05f0*/  @P2 BRA `(.L_x_14) ;  /* 0xfffffff800f82947 */ /* 0x000fea000383ffff */
.L_x_3:
[----:B------:R-:W-:Y:S05]  /*0600*/  BSYNC.RECONVERGENT B1 ;  /* 0x0000000000017941 */ /* 0x000fea0003800200 */
.L_x_2:
[----:B------:R-:W-:Y:S05]  /*0610*/  @P3 BRA `(.L_x_15) ;  /* 0xfffffff800c03947 */ /* 0x000fea000383ffff */
.L_x_1:
[----:B------:R-:W-:Y:S05]  /*0620*/  BSYNC.RECONVERGENT B0 ;  /* 0x0000000000007941 */ /* 0x000fea0003800200 */
.L_x_0:
[----:B0-----:R-:W0:Y:S02]  /*0630*/  LDC.64 R2, c[0x0][0x390] ;  /* 0x0000e400ff027b82 */ /* 0x001e240000000a00 */
[----:B0-----:R-:W-:-:S05]  /*0640*/  IMAD.WIDE R2, R0, 0x4, R2 ;  /* 0x0000000400027825 */ /* 0x001fca00078e0202 */
[----:B------:R-:W-:Y:S01]  /*0650*/  STG.E desc[UR4][R2.64], R5 ;  /* 0x0000000502007986 */ /* 0x000fe2000c101904 */
[----:B------:R-:W-:Y:S05]  /*0660*/  EXIT ;  /* 0x000000000000794d */ /* 0x000fea0003800000 */
.L_x_16:
[----:B------:R-:W-:-:S00]  /*0670*/  BRA `(.L_x_16) ;  /* 0xfffffffc00fc7947 */ /* 0x000fc0000383ffff */
[----:B------:R-:W-:-:S00]  /*0680*/  NOP ;  /* 0x0000000000007918 */ /* 0x000fc00000000000 */
[----:B------:R-:W-:-:S00]  /*0690*/  NOP ;  /* 0x0000000000007918 */ /* 0x000fc00000000000 */
[----:B------:R-:W-:-:S00]  /*06a0*/  NOP ;  /* 0x0000000000007918 */ /* 0x000fc00000000000 */
[----:B------:R-:W-:-:S00]  /*06b0*/  NOP ;  /* 0x0000000000007918 */ /* 0x000fc00000000000 */
[----:B------:R-:W-:-:S00]  /*06c0*/  NOP ;  /* 0x0000000000007918 */ /* 0x000fc00000000000 */
[----:B------:R-:W-:-:S00]  /*06d0*/  NOP ;  /* 0x0000000000007918 */ /* 0x000fc00000000000 */
[----:B------:R-:W-:-:S00]  /*06e0*/  NOP ;  /* 0x0000000000007918 */ /* 0x000fc00000000000 */
[----:B------:R-:W-:-:S00]  /*06f0*/  NOP ;  /* 0x0000000000007918 */ /* 0x000fc00000000000 */
.L_x_42:


//--------------------- .text._Z7kernel4PiS_S_i   --------------------------
	.section	.text._Z7kernel4PiS_S_i,"ax",@progbits
	.align	128
        .global         _Z7kernel4PiS_S_i
        .type           _Z7kernel4PiS_S_i,@function
        .size           _Z7kernel4PiS_S_i,(.L_x_43 - _Z7kernel4PiS_S_i)
        .other          _Z7kernel4PiS_S_i,@"STO_CUDA_ENTRY STV_DEFAULT"
_Z7kernel4PiS_S_i:
.text._Z7kernel4PiS_S_i:
        /* <DEDUP_REMOVED lines=17> */
[----:B------:R-:W-:Y:S02]  /*0110*/  HFMA2 R2, -RZ, RZ, 0, 0 ;  /* 0x00000000ff027431 */ /* 0x000fe400000001ff */
[----:B------:R-:W-:-:S07]  /*0120*/  IMAD.MOV.U32 R4, RZ, RZ, R6 ;  /* 0x000000ffff047224 */ /* 0x000fce00078e0006 */
.L_x_29:
        /* <DEDUP_REMOVED lines=12> */
.L_x_28:
        /* <DEDUP_REMOVED lines=14> */
.L_x_27:
        /* <DEDUP_REMOVED lines=21> */
.L_x_26:
[----:B------:R-:W-:-:S05]  /*0420*/  VIADD R15, R15, 0x1 ;  /* 0x000000010f0f7836 */ /* 0x000fca0000000000 */
[----:B------:R-:W-:-:S13]  /*0430*/  ISETP.NE.AND P0, PT, R15, RZ, PT ;  /* 0x000000ff0f00720c */ /* 0x000fda0003f05270 */
[----:B------:R-:W-:Y:S05]  /*0440*/  @!P0 BRA `(.L_x_24) ;  /* 0x0000000000188947 */ /* 0x000fea0003800000 */
[----:B------:R-:W-:-:S05]  /*0450*/  IADD3 R14, PT, PT, R14, 0x1, RZ ;  /* 0x000000010e0e7810 */ /* 0x000fca0007ffe0ff */
[----:B0-----:R-:W-:-:S06]  /*0460*/  IMAD.WIDE R12, R14, 0x4, R8 ;  /* 0x000000040e0c7825 */ /* 0x001fcc00078e0208 */
[----:B------:R-:W2:Y:S02]  /*0470*/  LDG.E R13, desc[UR4][R12.64] ;  /* 0x000000040c0d7981 */ /* 0x000ea4000c1e1900 */
[----:B--2---:R-:W-:-:S13]  /*0480*/  ISETP.NE.AND P0, PT, R13, R0, PT ;  /* 0x000000000d00720c */ /* 0x004fda0003f05270 */
[----:B------:R-:W-:Y:S05]  /*0490*/  @P0 BRA `(.L_x_26) ;  /* 0xfffffffc00e00947 */ /* 0x000fea000383ffff */
.L_x_25:
[----:B------:R-:W-:-:S07]  /*04a0*/  VIADD R2, R2, 0x1 ;  /* 0x0000000102027836 */ /* 0x000fce0000000000 */
.L_x_24:
[----:B------:R-:W-:Y:S05]  /*04b0*/  BSYNC.RECONVERGENT B3 ;  /* 0x0000000000037941 */ /* 0x000fea0003800200 */
.L_x_23:
[----:B------:R-:W-:Y:S05]  /*04c0*/  @P1 BRA `(.L_x_27) ;  /* 0xfffffffc00801947 */ /* 0x000fea000383ffff */
.L_x_22:
[----:B------:R-:W-:Y:S05]  /*04d0*/  BSYNC.RECONVERGENT B2 ;  /* 0x0000000000027941 */ /* 0x000fea0003800200 */
.L_x_21:
[----:B------:R-:W-:Y:S05]  /*04e0*/  @P3 BRA `(.L_x_28) ;  /* 0xfffffffc00403947 */ /* 0x000fea000383ffff */
.L_x_20:
[----:B------:R-:W-:Y:S05]  /*04f0*/  BSYNC.RECONVERGENT B1 ;  /* 0x0000000000017941 */ /* 0x000fea0003800200 */
.L_x_19:
[----:B------:R-:W-:Y:S05]  /*0500*/  @P2 BRA `(.L_x_29) ;  /* 0xfffffffc00082947 */ /* 0x000fea000383ffff */
.L_x_18:
[----:B------:R-:W-:Y:S05]  /*0510*/  BSYNC.RECONVERGENT B0 ;  /* 0x0000000000007941 */ /* 0x000fea0003800200 */
.L_x_17:
[----:B------:R-:W1:Y:S02]  /*0520*/  LDC.64 R4, c[0x0][0x390] ;  /* 0x0000e400ff047b82 */ /* 0x000e640000000a00 */
[----:B-1----:R-:W-:-:S05]  /*0530*/  IMAD.WIDE R4, R0, 0x4, R4 ;  /* 0x0000000400047825 */ /* 0x002fca00078e0204 */
[----:B------:R-:W-:Y:S01]  /*0540*/  STG.E desc[UR4][R4.64], R2 ;  /* 0x0000000204007986 */ /* 0x000fe2000c101904 */
[----:B------:R-:W-:Y:S05]  /*0550*/  EXIT ;  /* 0x000000000000794d */ /* 0x000fea0003800000 */
.L_x_30:
        /* <DEDUP_REMOVED lines=10> */
.L_x_43:


//--------------------- .text._Z7kernel3PiS_S_ii  --------------------------
	.section	.text._Z7kernel3PiS_S_ii,"ax",@progbits
	.align	128
        .global         _Z7kernel3PiS_S_ii
        .type           _Z7kernel3PiS_S_ii,@function
        .size           _Z7kernel3PiS_S_ii,(.L_x_44 - _Z7kernel3PiS_S_ii)
        .other          _Z7kernel3PiS_S_ii,@"STO_CUDA_ENTRY STV_DEFAULT"
_Z7kernel3PiS_S_ii:
.text._Z7kernel3PiS_S_ii:
[----:B------:R-:W-:Y:S01]  /*0000*/  LDC R1, c[0x0][0x37c] ;  /* 0x0000df00ff017b82 */ /* 0x000fe20000000800 */
[----:B------:R-:W0:Y:S07]  /*0010*/  S2R R0, SR_TID.X ;  /* 0x0000000000007919 */ /* 0x000e2e0000002100 */
[----:B------:R-:W0:Y:S01]  /*0020*/  S2UR UR4, SR_CTAID.X ;  /* 0x00000000000479c3 */ /* 0x000e220000002500 */
[----:B------:R-:W1:Y:S07]  /*0030*/  LDCU.64 UR6, c[0x0][0x398] ;  /* 0x00007300ff0677ac */ /* 0x000e6e0008000a00 */
[----:B------:R-:W0:Y:S02]  /*0040*/  LDC R3, c[0x0][0x360] ;  /* 0x0000d800ff037b82 */ /* 0x000e240000000800 */
[----:B0-----:R-:W-:-:S04]  /*0050*/  IMAD R0, R3, UR4, R0 ;  /* 0x0000000403007c24 */ /* 0x001fc8000f8e0200 */
[----:B-1----:R-:W-:-:S05]  /*0060*/  VIADD R3, R0, UR7 ;  /* 0x0000000700037c36 */ /* 0x002fca0008000000 */
[----:B------:R-:W-:-:S13]  /*0070*/  ISETP.GE.AND P0, PT, R3, UR6, PT ;  /* 0x0000000603007c0c */ /* 0x000fda000bf06270 */
[----:B------:R-:W-:Y:S05]  /*0080*/  @P0 EXIT ;  /* 0x000000000000094d */ /* 0x000fea0003800000 */
[----:B------:R-:W0:Y:S01]  /*0090*/  LDC.64 R6, c[0x0][0x388] ;  /* 0x0000e200ff067b82 */ /* 0x000e220000000a00 */
[----:B------:R-:W1:Y:S01]  /*00a0*/  LDCU.64 UR4, c[0x0][0x358] ;  /* 0x00006b00ff0477ac */ /* 0x000e620008000a00 */
[----:B0-----:R-:W-:-:S05]  /*00b0*/  IMAD.WIDE R6, R3, 0x4, R6 ;  /* 0x0000000403067825 */ /* 0x001fca00078e0206 */
[----:B-1----:R-:W2:Y:S04]  /*00c0*/  LDG.E R5, desc[UR4][R6.64] ;  /* 0x0000000406057981 */ /* 0x002ea8000c1e1900 */
[----:B------:R-:W2:Y:S01]  /*00d0*/  LDG.E R4, desc[UR4][R6.64+0x4] ;  /* 0x0000040406047981 */ /* 0x000ea2000c1e1900 */
[----:B------:R-:W-:Y:S01]  /*00e0*/  BSSY.RECONVERGENT B0, `(.L_x_31) ;  /* 0x0000032000007945 */ /* 0x000fe20003800200 */
[----:B------:R-:W-:Y:S01]  /*00f0*/  HFMA2 R2, -RZ, RZ, 0, 0 ;  /* 0x00000000ff027431 */ /* 0x000fe200000001ff */
[----:B--2---:R-:W-:-:S13]  /*0100*/  ISETP.GE.AND P0, PT, R5, R4, PT ;  /* 0x000000040500720c */ /* 0x004fda0003f06270 */
[----:B------:R-:W-:Y:S05]  /*0110*/  @P0 BRA `(.L_x_32) ;  /* 0x0000000000b80947 */ /* 0x000fea0003800000 */
[----:B------:R-:W-:-:S07]  /*0120*/  IMAD.MOV.U32 R2, RZ, RZ, RZ ;  /* 0x000000ffff027224 */ /* 0x000fce00078e00ff */
.L_x_40:
[----:B0-----:R-:W0:Y:S08]  /*0130*/  LDC.64 R6, c[0x0][0x380] ;  /* 0x0000e000ff067b82 */ /* 0x001e300000000a00 */
[----:B------:R-:W1:Y:S01]  /*0140*/  LDC.64 R10, c[0x0][0x388] ;  /* 0x0000e200ff0a7b82 */ /* 0x000e620000000a00 */
[----:B0-----:R-:W-:-:S06]  /*0150*/  IMAD.WIDE R6, R5, 0x4, R6 ;  /* 0x0000000405067825 */ /* 0x001fcc00078e0206 */
[----:B------:R-:W1:Y:S02]  /*0160*/  LDG.E R7, desc[UR4][R6.64] ;  /* 0x0000000406077981 */ /* 0x000e64000c1e1900 */
[----:B-1----:R-:W-:-:S05]  /*0170*/  IMAD.WIDE R10, R7, 0x4, R10 ;  /* 0x00000004070a7825 */ /* 0x002fca00078e020a */
[----:B------:R-:W2:Y:S04]  /*0180*/  LDG.E R9, desc[UR4][R10.64] ;  /* 0x000000040a097981 */ /* 0x000ea8000c1e1900 */
[----:B------:R-:W2:Y:S01]  /*0190*/  LDG.E R8, desc[UR4][R10.64+0x4] ;  /* 0x000004040a087981 */ /* 0x000ea2000c1e1900 */
[----:B------:R-:W-:Y:S01]  /*01a0*/  IADD3 R5, PT, PT, R5, 0x1, RZ ;  /* 0x0000000105057810 */ /* 0x000fe20007ffe0ff */
[----:B------:R-:W-:Y:S03]  /*01b0*/  BSSY.RECONVERGENT B1, `(.L_x_33) ;  /* 0x0000023000017945 */ /* 0x000fe60003800200 */
[----:B------:R-:W-:Y:S02]  /*01c0*/  ISETP.NE.AND P0, PT, R5, R4, PT ;  /* 0x000000040500720c */ /* 0x000fe40003f05270 */
[----:B--2---:R-:W-:-:S13]  /*01d0*/  ISETP.GE.AND P1, PT, R9, R8, PT ;  /* 0x000000080900720c */ /* 0x004fda0003f26270 */
[----:B------:R-:W-:Y:S05]  /*01e0*/  @P1 BRA `(.L_x_34) ;  /* 0x00000000007c1947 */ /* 0x000fea0003800000 */
.L_x_39:
[----:B0-----:R-:W0:Y:S02]  /*01f0*/  LDC.64 R6, c[0x0][0x380] ;  /* 0x0000e000ff067b82 */ /* 0x001e240000000a00 */
[----:B0-----:R-:W-:-:S05]  /*0200*/  IMAD.WIDE R10, R9, 0x4, R6 ;  /* 0x00000004090a7825 */ /* 0x001fca00078e0206 */
[----:B------:R-:W2:Y:S01]  /*0210*/  LDG.E R12, desc[UR4][R10.64] ;  /* 0x000000040a0c7981 */ /* 0x000ea2000c1e1900 */
[----:B------:R-:W-:Y:S01]  /*0220*/  VIADD R9, R9, 0x1 ;  /* 0x0000000109097836 */ /* 0x000fe20000000000 */
[----:B------:R-:W-:Y:S04]  /*0230*/  BSSY.RECONVERGENT B2, `(.L_x_35) ;  /* 0x0000019000027945 */ /* 0x000fe80003800200 */
        /* <DEDUP_REMOVED lines=15> */
.L_x_38:
        /* <DEDUP_REMOVED lines=8> */
.L_x_37:
[----:B------:R-:W-:-:S07]  /*03b0*/  VIADD R2, R2, 0x1 ;  /* 0x0000000102027836 */ /* 0x000fce0000000000 */
.L_x_36:
[----:B------:R-:W-:Y:S05]  /*03c0*/  BSYNC.RECONVERGENT B2 ;  /* 0x0000000000027941 */ /* 0x000fea0003800200 */
.L_x_35:
[----:B------:R-:W-:Y:S05]  /*03d0*/  @P1 BRA `(.L_x_39) ;  /* 0xfffffffc00841947 */ /* 0x000fea000383ffff */
.L_x_34:
[----:B------:R-:W-:Y:S05]  /*03e0*/  BSYNC.RECONVERGENT B1 ;  /* 0x0000000000017941 */ /* 0x000fea0003800200 */
.L_x_33:
[----:B------:R-:W-:Y:S05]  /*03f0*/  @P0 BRA `(.L_x_40) ;  /* 0xfffffffc004c0947 */ /* 0x000fea000383ffff */
.L_x_32:
[----:B------:R-:W-:Y:S05]  /*0400*/  BSYNC.RECONVERGENT B0 ;  /* 0x0000000000007941 */ /* 0x000fea0003800200 */
.L_x_31:
[----:B------:R-:W1:Y:S02]  /*0410*/  LDC.64 R4, c[0x0][0x390] ;  /* 0x0000e400ff047b82 */ /* 0x000e640000000a00 */
[----:B-1----:R-:W-:-:S05]  /*0420*/  IMAD.WIDE R4, R0, 0x4, R4 ;  /* 0x0000000400047825 */ /* 0x002fca00078e0204 */
[----:B------:R-:W-:Y:S01]  /*0430*/  STG.E desc[UR4][R4.64], R2 ;  /* 0x0000000204007986 */ /* 0x000fe2000c101904 */
[----:B------:R-:W-:Y:S05]  /*0440*/  EXIT ;  /* 0x000000000000794d */ /* 0x000fea0003800000 */
.L_x_41:
        /* <DEDUP_REMOVED lines=11> */
.L_x_44:


//--------------------- .nv.shared.reserved.0     --------------------------
	.section	.nv.shared.reserved.0,"aw",@nobits
	.weak		__nv_reservedSMEM_offset_0_alias
	.size		__nv_reservedSMEM_offset_0_alias, 0, 64
	.other		__nv_reservedSMEM_offset_0_alias,@"STO_CUDA_RESERVED_SHARED STV_DEFAULT"
__nv_reservedSMEM_offset_0_alias:
	.zero		0
	.zero		64


//--------------------- .nv.constant0._Z7kernel5PiS_S_i --------------------------
	.section	.nv.constant0._Z7kernel5PiS_S_i,"a",@progbits
	.sectionflags	@""
	.align	4
.nv.constant0._Z7kernel5PiS_S_i:
	.zero		924


//--------------------- .nv.constant0._Z7kernel4PiS_S_i --------------------------
	.section	.nv.constant0._Z7kernel4PiS_S_i,"a",@progbits
	.sectionflags	@""
	.align	4
.nv.constant0._Z7kernel4PiS_S_i:
	.zero		924


//--------------------- .nv.constant0._Z7kernel3PiS_S_ii --------------------------
	.section	.nv.constant0._Z7kernel3PiS_S_ii,"a",@progbits
	.sectionflags	@""
	.align	4
.nv.constant0._Z7kernel3PiS_S_ii:
	.zero		928


//--------------------- SYMBOLS --------------------------

	.type		.nv.reservedSmem.offset0,@object
	.size		.nv.reservedSmem.offset0,0x4
